//
// Generated by NVIDIA NVVM Compiler
//
// Compiler Build ID: CL-36424714
// Cuda compilation tools, release 13.0, V13.0.88
// Based on NVVM 20.0.0
//

.version 9.0
.target sm_100
.address_size 64

	// .globl	_Z17scan_block_kernelPKfPfS1_i
// _ZZ17scan_block_kernelPKfPfS1_iE4temp has been demoted

.visible .entry _Z17scan_block_kernelPKfPfS1_i(
	.param .u64 .ptr .align 1 _Z17scan_block_kernelPKfPfS1_i_param_0,
	.param .u64 .ptr .align 1 _Z17scan_block_kernelPKfPfS1_i_param_1,
	.param .u64 .ptr .align 1 _Z17scan_block_kernelPKfPfS1_i_param_2,
	.param .u32 _Z17scan_block_kernelPKfPfS1_i_param_3
)
{
	.reg .pred 	%p<7>;
	.reg .b32 	%r<19>;
	.reg .b32 	%f<10>;
	.reg .b64 	%rd<13>;
	// demoted variable
	.shared .align 4 .b8 _ZZ17scan_block_kernelPKfPfS1_iE4temp[4096];
	ld.param.u64 	%rd1, [_Z17scan_block_kernelPKfPfS1_i_param_0];
	ld.param.u64 	%rd2, [_Z17scan_block_kernelPKfPfS1_i_param_1];
	ld.param.u64 	%rd3, [_Z17scan_block_kernelPKfPfS1_i_param_2];
	ld.param.u32 	%r8, [_Z17scan_block_kernelPKfPfS1_i_param_3];
	mov.u32 	%r1, %tid.x;
	mov.u32 	%r2, %ctaid.x;
	mov.u32 	%r3, %ntid.x;
	mad.lo.s32 	%r4, %r2, %r3, %r1;
	setp.ge.s32 	%p1, %r4, %r8;
	shl.b32 	%r9, %r1, 2;
	mov.u32 	%r10, _ZZ17scan_block_kernelPKfPfS1_iE4temp;
	add.s32 	%r5, %r10, %r9;
	@%p1 bra 	$L__BB0_2;
	cvta.to.global.u64 	%rd4, %rd1;
	mul.wide.s32 	%rd5, %r4, 4;
	add.s64 	%rd6, %rd4, %rd5;
	ld.global.f32 	%f3, [%rd6];
	st.shared.f32 	[%r5], %f3;
	bra.uni 	$L__BB0_3;
$L__BB0_2:
	mov.b32 	%r11, 0;
	st.shared.u32 	[%r5], %r11;
$L__BB0_3:
	bar.sync 	0;
	setp.lt.u32 	%p2, %r3, 2;
	@%p2 bra 	$L__BB0_8;
	mov.b32 	%r18, 1;
$L__BB0_5:
	setp.lt.u32 	%p3, %r1, %r18;
	mov.f32 	%f9, 0f00000000;
	@%p3 bra 	$L__BB0_7;
	sub.s32 	%r13, %r1, %r18;
	shl.b32 	%r14, %r13, 2;
	add.s32 	%r16, %r10, %r14;
	ld.shared.f32 	%f9, [%r16];
$L__BB0_7:
	bar.sync 	0;
	ld.shared.f32 	%f5, [%r5];
	add.f32 	%f6, %f9, %f5;
	st.shared.f32 	[%r5], %f6;
	bar.sync 	0;
	shl.b32 	%r18, %r18, 1;
	setp.lt.u32 	%p4, %r18, %r3;
	@%p4 bra 	$L__BB0_5;
$L__BB0_8:
	setp.ge.s32 	%p5, %r4, %r8;
	@%p5 bra 	$L__BB0_10;
	ld.shared.f32 	%f7, [%r5];
	cvta.to.global.u64 	%rd7, %rd2;
	mul.wide.s32 	%rd8, %r4, 4;
	add.s64 	%rd9, %rd7, %rd8;
	st.global.f32 	[%rd9], %f7;
$L__BB0_10:
	add.s32 	%r17, %r3, -1;
	setp.ne.s32 	%p6, %r1, %r17;
	@%p6 bra 	$L__BB0_12;
	ld.shared.f32 	%f8, [%r5];
	cvta.to.global.u64 	%rd10, %rd3;
	mul.wide.u32 	%rd11, %r2, 4;
	add.s64 	%rd12, %rd10, %rd11;
	st.global.f32 	[%rd12], %f8;
$L__BB0_12:
	ret;

}
	// .globl	_Z17add_block_offsetsPfPKfi
.visible .entry _Z17add_block_offsetsPfPKfi(
	.param .u64 .ptr .align 1 _Z17add_block_offsetsPfPKfi_param_0,
	.param .u64 .ptr .align 1 _Z17add_block_offsetsPfPKfi_param_1,
	.param .u32 _Z17add_block_offsetsPfPKfi_param_2
)
{
	.reg .pred 	%p<4>;
	.reg .b32 	%r<7>;
	.reg .b32 	%f<4>;
	.reg .b64 	%rd<9>;

	ld.param.u64 	%rd1, [_Z17add_block_offsetsPfPKfi_param_0];
	ld.param.u64 	%rd2, [_Z17add_block_offsetsPfPKfi_param_1];
	ld.param.u32 	%r3, [_Z17add_block_offsetsPfPKfi_param_2];
	mov.u32 	%r1, %ctaid.x;
	mov.u32 	%r4, %ntid.x;
	mov.u32 	%r5, %tid.x;
	mad.lo.s32 	%r2, %r1, %r4, %r5;
	setp.ge.s32 	%p1, %r2, %r3;
	setp.eq.s32 	%p2, %r1, 0;
	or.pred  	%p3, %p2, %p1;
	@%p3 bra 	$L__BB1_2;
	cvta.to.global.u64 	%rd3, %rd2;
	cvta.to.global.u64 	%rd4, %rd1;
	add.s32 	%r6, %r1, -1;
	mul.wide.u32 	%rd5, %r6, 4;
	add.s64 	%rd6, %rd3, %rd5;
	ld.global.f32 	%f1, [%rd6];
	mul.wide.s32 	%rd7, %r2, 4;
	add.s64 	%rd8, %rd4, %rd7;
	ld.global.f32 	%f2, [%rd8];
	add.f32 	%f3, %f1, %f2;
	st.global.f32 	[%rd8], %f3;
$L__BB1_2:
	ret;

}


// ===== COMPILED SASS (sm_100) =====

	.target	sm_100

	.elftype	@"ET_EXEC"


//--------------------- .note.nv.tkinfo           --------------------------
	.section	.note.nv.tkinfo,"",@"SHT_NOTE"
	.sectionflags	@"SHF_NOTE_NV_TKINFO"
	.tkinfo
        /*0018*/ 	.word	0x00000002
        /*0030*/ 	.string	""
        /*0030*/ 	.string	"ptxas"
        /*0030*/ 	.string	"Cuda compilation tools, release 13.0, V13.0.88"
        /*0030*/ 	.string	"Build cuda_13.0.r13.0/compiler.36424714_0"
        /*0030*/ 	.string	"-arch sm_100 -m 64 "



//--------------------- .note.nv.cuinfo           --------------------------
	.section	.note.nv.cuinfo,"",@"SHT_NOTE"
	.sectionflags	@"SHF_NOTE_NV_CUINFO"
        /*0018*/ 	.short	0x0002
        /*001a*/ 	.short	0x0064
        /*001c*/ 	.short	0x0082
	.zero		2


//--------------------- .nv.info                  --------------------------
	.section	.nv.info,"",@"SHT_CUDA_INFO"
	.align	4


	//----- nvinfo : EIATTR_REGCOUNT
	.align		4
        /*0000*/ 	.byte	0x04, 0x2f
        /*0002*/ 	.short	(.L_1 - .L_0)
	.align		4
.L_0:
        /*0004*/ 	.word	index@(_Z17scan_block_kernelPKfPfS1_i)
        /*0008*/ 	.word	0x0000000c


	//----- nvinfo : EIATTR_FRAME_SIZE
	.align		4
.L_1:
        /*000c*/ 	.byte	0x04, 0x11
        /*000e*/ 	.short	(.L_3 - .L_2)
	.align		4
.L_2:
        /*0010*/ 	.word	index@(_Z17scan_block_kernelPKfPfS1_i)
        /*0014*/ 	.word	0x00000000


	//----- nvinfo : EIATTR_REGCOUNT
	.align		4
.L_3:
        /*0018*/ 	.byte	0x04, 0x2f
        /*001a*/ 	.short	(.L_5 - .L_4)
	.align		4
.L_4:
        /*001c*/ 	.word	index@(_Z17add_block_offsetsPfPKfi)
        /*0020*/ 	.word	0x0000000c


	//----- nvinfo : EIATTR_FRAME_SIZE
	.align		4
.L_5:
        /*0024*/ 	.byte	0x04, 0x11
        /*0026*/ 	.short	(.L_7 - .L_6)
	.align		4
.L_6:
        /*0028*/ 	.word	index@(_Z17add_block_offsetsPfPKfi)
        /*002c*/ 	.word	0x00000000


	//----- nvinfo : EIATTR_MIN_STACK_SIZE
	.align		4
.L_7:
        /*0030*/ 	.byte	0x04, 0x12
        /*0032*/ 	.short	(.L_9 - .L_8)
	.align		4
.L_8:
        /*0034*/ 	.word	index@(_Z17add_block_offsetsPfPKfi)
        /*0038*/ 	.word	0x00000000


	//----- nvinfo : EIATTR_MIN_STACK_SIZE
	.align		4
.L_9:
        /*003c*/ 	.byte	0x04, 0x12
        /*003e*/ 	.short	(.L_11 - .L_10)
	.align		4
.L_10:
        /*0040*/ 	.word	index@(_Z17scan_block_kernelPKfPfS1_i)
        /*0044*/ 	.word	0x00000000
.L_11:


//--------------------- .nv.compat                --------------------------
	.section	.nv.compat,"",@"SHT_CUDA_COMPAT_INFO"
	.align	4
        /*0000*/ 	.byte	0x02, 0x09, 0x00, 0x00, 0x02, 0x02, 0x01, 0x00, 0x02, 0x05, 0x05, 0x00, 0x03, 0x07, 0x01, 0x01
        /*0010*/ 	.byte	0x02, 0x03, 0x00, 0x00, 0x02, 0x06, 0x01, 0x00, 0x04, 0x0b, 0x08, 0x00, 0x09, 0x00, 0x00, 0x00
        /*0020*/ 	.byte	0x00, 0x00, 0x00, 0x00


//--------------------- .nv.info._Z17add_block_offsetsPfPKfi --------------------------
	.section	.nv.info._Z17add_block_offsetsPfPKfi,"",@"SHT_CUDA_INFO"
	.sectionflags	@""
	.align	4


	//----- nvinfo : EIATTR_CUDA_API_VERSION
	.align		4
        /*0000*/ 	.byte	0x04, 0x37
        /*0002*/ 	.short	(.L_13 - .L_12)
.L_12:
        /*0004*/ 	.word	0x00000082


	//----- nvinfo : EIATTR_KPARAM_INFO
	.align		4
.L_13:
        /*0008*/ 	.byte	0x04, 0x17
        /*000a*/ 	.short	(.L_15 - .L_14)
.L_14:
        /*000c*/ 	.word	0x00000000
        /*0010*/ 	.short	0x0002
        /*0012*/ 	.short	0x0010
        /*0014*/ 	.byte	0x00, 0xf0, 0x11, 0x00


	//----- nvinfo : EIATTR_KPARAM_INFO
	.align		4
.L_15:
        /*0018*/ 	.byte	0x04, 0x17
        /*001a*/ 	.short	(.L_17 - .L_16)
.L_16:
        /*001c*/ 	.word	0x00000000
        /*0020*/ 	.short	0x0001
        /*0022*/ 	.short	0x0008
        /*0024*/ 	.byte	0x00, 0xf5, 0x21, 0x00


	//----- nvinfo : EIATTR_KPARAM_INFO
	.align		4
.L_17:
        /*0028*/ 	.byte	0x04, 0x17
        /*002a*/ 	.short	(.L_19 - .L_18)
.L_18:
        /*002c*/ 	.word	0x00000000
        /*0030*/ 	.short	0x0000
        /*0032*/ 	.short	0x0000
        /*0034*/ 	.byte	0x00, 0xf5, 0x21, 0x00


	//----- nvinfo : EIATTR_SPARSE_MMA_MASK
	.align		4
.L_19:
        /*0038*/ 	.byte	0x03, 0x50
        /*003a*/ 	.short	0x0000


	//----- nvinfo : EIATTR_MAXREG_COUNT
	.align		4
        /*003c*/ 	.byte	0x03, 0x1b
        /*003e*/ 	.short	0x00ff


	//----- nvinfo : EIATTR_MERCURY_ISA_VERSION
	.align		4
        /*0040*/ 	.byte	0x03, 0x5f
        /*0042*/ 	.short	0x0101


	//----- nvinfo : EIATTR_VRC_CTA_INIT_COUNT
	.align		4
        /*0044*/ 	.byte	0x02, 0x4a
	.zero		1
	.zero		1


	//----- nvinfo : EIATTR_EXIT_INSTR_OFFSETS
	.align		4
        /*0048*/ 	.byte	0x04, 0x1c
        /*004a*/ 	.short	(.L_21 - .L_20)


	//   ....[0]....
.L_20:
        /*004c*/ 	.word	0x00000080


	//   ....[1]....
        /*0050*/ 	.word	0x00000130


	//----- nvinfo : EIATTR_CBANK_PARAM_SIZE
	.align		4
.L_21:
        /*0054*/ 	.byte	0x03, 0x19
        /*0056*/ 	.short	0x0014


	//----- nvinfo : EIATTR_PARAM_CBANK
	.align		4
        /*0058*/ 	.byte	0x04, 0x0a
        /*005a*/ 	.short	(.L_23 - .L_22)
	.align		4
.L_22:
        /*005c*/ 	.word	index@(.nv.constant0._Z17add_block_offsetsPfPKfi)
        /*0060*/ 	.short	0x0380
        /*0062*/ 	.short	0x0014


	//----- nvinfo : EIATTR_SW_WAR
	.align		4
.L_23:
        /*0064*/ 	.byte	0x04, 0x36
        /*0066*/ 	.short	(.L_25 - .L_24)
.L_24:
        /*0068*/ 	.word	0x00000008
.L_25:


//--------------------- .nv.info._Z17scan_block_kernelPKfPfS1_i --------------------------
	.section	.nv.info._Z17scan_block_kernelPKfPfS1_i,"",@"SHT_CUDA_INFO"
	.sectionflags	@""
	.align	4


	//----- nvinfo : EIATTR_CUDA_API_VERSION
	.align		4
        /*0000*/ 	.byte	0x04, 0x37
        /*0002*/ 	.short	(.L_27 - .L_26)
.L_26:
        /*0004*/ 	.word	0x00000082


	//----- nvinfo : EIATTR_KPARAM_INFO
	.align		4
.L_27:
        /*0008*/ 	.byte	0x04, 0x17
        /*000a*/ 	.short	(.L_29 - .L_28)
.L_28:
        /*000c*/ 	.word	0x00000000
        /*0010*/ 	.short	0x0003
        /*0012*/ 	.short	0x0018
        /*0014*/ 	.byte	0x00, 0xf0, 0x11, 0x00


	//----- nvinfo : EIATTR_KPARAM_INFO
	.align		4
.L_29:
        /*0018*/ 	.byte	0x04, 0x17
        /*001a*/ 	.short	(.L_31 - .L_30)
.L_30:
        /*001c*/ 	.word	0x00000000
        /*0020*/ 	.short	0x0002
        /*0022*/ 	.short	0x0010
        /*0024*/ 	.byte	0x00, 0xf5, 0x21, 0x00


	//----- nvinfo : EIATTR_KPARAM_INFO
	.align		4
.L_31:
        /*0028*/ 	.byte	0x04, 0x17
        /*002a*/ 	.short	(.L_33 - .L_32)
.L_32:
        /*002c*/ 	.word	0x00000000
        /*0030*/ 	.short	0x0001
        /*0032*/ 	.short	0x0008
        /*0034*/ 	.byte	0x00, 0xf5, 0x21, 0x00


	//----- nvinfo : EIATTR_KPARAM_INFO
	.align		4
.L_33:
        /*0038*/ 	.byte	0x04, 0x17
        /*003a*/ 	.short	(.L_35 - .L_34)
.L_34:
        /*003c*/ 	.word	0x00000000
        /*0040*/ 	.short	0x0000
        /*0042*/ 	.short	0x0000
        /*0044*/ 	.byte	0x00, 0xf5, 0x21, 0x00


	//----- nvinfo : EIATTR_SPARSE_MMA_MASK
	.align		4
.L_35:
        /*0048*/ 	.byte	0x03, 0x50
        /*004a*/ 	.short	0x0000


	//----- nvinfo : EIATTR_MAXREG_COUNT
	.align		4
        /*004c*/ 	.byte	0x03, 0x1b
        /*004e*/ 	.short	0x00ff


	//----- nvinfo : EIATTR_NUM_BARRIERS
	.align		4
        /*0050*/ 	.byte	0x02, 0x4c
        /*0052*/ 	.byte	0x01
	.zero		1


	//----- nvinfo : EIATTR_MERCURY_ISA_VERSION
	.align		4
        /*0054*/ 	.byte	0x03, 0x5f
        /*0056*/ 	.short	0x0101


	//----- nvinfo : EIATTR_VRC_CTA_INIT_COUNT
	.align		4
        /*0058*/ 	.byte	0x02, 0x4a
	.zero		1
	.zero		1


	//----- nvinfo : EIATTR_EXIT_INSTR_OFFSETS
	.align		4
        /*005c*/ 	.byte	0x04, 0x1c
        /*005e*/ 	.short	(.L_37 - .L_36)


	//   ....[0]....
.L_36:
        /*0060*/ 	.word	0x000002a0


	//   ....[1]....
        /*0064*/ 	.word	0x000002f0


	//----- nvinfo : EIATTR_CBANK_PARAM_SIZE
	.align		4
.L_37:
        /*0068*/ 	.byte	0x03, 0x19
        /*006a*/ 	.short	0x001c


	//----- nvinfo : EIATTR_PARAM_CBANK
	.align		4
        /*006c*/ 	.byte	0x04, 0x0a
        /*006e*/ 	.short	(.L_39 - .L_38)
	.align		4
.L_38:
        /*0070*/ 	.word	index@(.nv.constant0._Z17scan_block_kernelPKfPfS1_i)
        /*0074*/ 	.short	0x0380
        /*0076*/ 	.short	0x001c


	//----- nvinfo : EIATTR_SW_WAR
	.align		4
.L_39:
        /*0078*/ 	.byte	0x04, 0x36
        /*007a*/ 	.short	(.L_41 - .L_40)
.L_40:
        /*007c*/ 	.word	0x00000008
.L_41:


//--------------------- .nv.callgraph             --------------------------
	.section	.nv.callgraph,"",@"SHT_CUDA_CALLGRAPH"
	.align	4
	.sectionentsize	8
	.align		4
        /*0000*/ 	.word	0x00000000
	.align		4
        /*0004*/ 	.word	0xffffffff
	.align		4
        /*0008*/ 	.word	0x00000000
	.align		4
        /*000c*/ 	.word	0xfffffffe
	.align		4
        /*0010*/ 	.word	0x00000000
	.align		4
        /*0014*/ 	.word	0xfffffffd
	.align		4
        /*0018*/ 	.word	0x00000000
	.align		4
        /*001c*/ 	.word	0xfffffffc


//--------------------- .text._Z17add_block_offsetsPfPKfi --------------------------
	.section	.text._Z17add_block_offsetsPfPKfi,"ax",@progbits
	.align	128
        .global         _Z17add_block_offsetsPfPKfi
        .type           _Z17add_block_offsetsPfPKfi,@function
        .size           _Z17add_block_offsetsPfPKfi,(.L_x_4 - _Z17add_block_offsetsPfPKfi)
        .other          _Z17add_block_offsetsPfPKfi,@"STO_CUDA_ENTRY STV_DEFAULT"
_Z17add_block_offsetsPfPKfi:
.text._Z17add_block_offsetsPfPKfi:
[----:B------:R-:W-:Y:S01]  /*0000*/  LDC R1, c[0x0][0x37c] ;  /* 0x0000df00ff017b82 */ /* 0x000fe20000000800 */
[----:B------:R-:W0:Y:S01]  /*0010*/  S2R R9, SR_CTAID.X ;  /* 0x0000000000097919 */ /* 0x000e220000002500 */
[----:B------:R-:W0:Y:S01]  /*0020*/  LDCU UR4, c[0x0][0x360] ;  /* 0x00006c00ff0477ac */ /* 0x000e220008000800 */
[----:B------:R-:W0:Y:S01]  /*0030*/  S2R R0, SR_TID.X ;  /* 0x0000000000007919 */ /* 0x000e220000002100 */
[----:B------:R-:W1:Y:S01]  /*0040*/  LDCU UR5, c[0x0][0x390] ;  /* 0x00007200ff0577ac */ /* 0x000e620008000800 */
[----:B0-----:R-:W-:-:S05]  /*0050*/  IMAD R7, R9, UR4, R0 ;  /* 0x0000000409077c24 */ /* 0x001fca000f8e0200 */
[----:B-1----:R-:W-:-:S04]  /*0060*/  ISETP.GE.AND P0, PT, R7, UR5, PT ;  /* 0x0000000507007c0c */ /* 0x002fc8000bf06270 */
[----:B------:R-:W-:-:S13]  /*0070*/  ISETP.EQ.OR P0, PT, R9, RZ, P0 ;  /* 0x000000ff0900720c */ /* 0x000fda0000702670 */
[----:B------:R-:W-:Y:S05]  /*0080*/  @P0 EXIT ;  /* 0x000000000000094d */ /* 0x000fea0003800000 */
[----:B------:R-:W0:Y:S01]  /*0090*/  LDC.64 R2, c[0x0][0x388] ;  /* 0x0000e200ff027b82 */ /* 0x000e220000000a00 */
[----:B------:R-:W1:Y:S01]  /*00a0*/  LDCU.64 UR4, c[0x0][0x358] ;  /* 0x00006b00ff0477ac */ /* 0x000e620008000a00 */
[----:B------:R-:W-:-:S06]  /*00b0*/  IADD3 R9, PT, PT, R9, -0x1, RZ ;  /* 0xffffffff09097810 */ /* 0x000fcc0007ffe0ff */
[----:B------:R-:W2:Y:S01]  /*00c0*/  LDC.64 R4, c[0x0][0x380] ;  /* 0x0000e000ff047b82 */ /* 0x000ea20000000a00 */
[----:B0-----:R-:W-:-:S06]  /*00d0*/  IMAD.WIDE.U32 R2, R9, 0x4, R2 ;  /* 0x0000000409027825 */ /* 0x001fcc00078e0002 */
[----:B-1----:R-:W3:Y:S01]  /*00e0*/  LDG.E R2, desc[UR4][R2.64] ;  /* 0x0000000402027981 */ /* 0x002ee2000c1e1900 */
[----:B--2---:R-:W-:-:S05]  /*00f0*/  IMAD.WIDE R4, R7, 0x4, R4 ;  /* 0x0000000407047825 */ /* 0x004fca00078e0204 */
[----:B------:R-:W3:Y:S02]  /*0100*/  LDG.E R7, desc[UR4][R4.64] ;  /* 0x0000000404077981 */ /* 0x000ee4000c1e1900 */
[----:B---3--:R-:W-:-:S05]  /*0110*/  FADD R7, R2, R7 ;  /* 0x0000000702077221 */ /* 0x008fca0000000000 */
[----:B------:R-:W-:Y:S01]  /*0120*/  STG.E desc[UR4][R4.64], R7 ;  /* 0x0000000704007986 */ /* 0x000fe2000c101904 */
[----:B------:R-:W-:Y:S05]  /*0130*/  EXIT ;  /* 0x000000000000794d */ /* 0x000fea0003800000 */
.L_x_0:
[----:B------:R-:W-:-:S00]  /*0140*/  BRA `(.L_x_0) ;  /* 0xfffffffc00fc7947 */ /* 0x000fc0000383ffff */
[----:B------:R-:W-:-:S00]  /*0150*/  NOP ;  /* 0x0000000000007918 */ /* 0x000fc00000000000 */
        /* <DEDUP_REMOVED lines=10> */
.L_x_4:


//--------------------- .text._Z17scan_block_kernelPKfPfS1_i --------------------------
	.section	.text._Z17scan_block_kernelPKfPfS1_i,"ax",@progbits
	.align	128
        .global         _Z17scan_block_kernelPKfPfS1_i
        .type           _Z17scan_block_kernelPKfPfS1_i,@function
        .size           _Z17scan_block_kernelPKfPfS1_i,(.L_x_5 - _Z17scan_block_kernelPKfPfS1_i)
        .other          _Z17scan_block_kernelPKfPfS1_i,@"STO_CUDA_ENTRY STV_DEFAULT"
_Z17scan_block_kernelPKfPfS1_i:
.text._Z17scan_block_kernelPKfPfS1_i:
[----:B------:R-:W-:Y:S01]  /*0000*/  LDC R1, c[0x0][0x37c] ;  /* 0x0000df00ff017b82 */ /* 0x000fe20000000800 */
[----:B------:R-:W0:Y:S01]  /*0010*/  S2R R4, SR_TID.X ;  /* 0x0000000000047919 */ /* 0x000e220000002100 */
[----:B------:R-:W0:Y:S01]  /*0020*/  LDCU UR6, c[0x0][0x360] ;  /* 0x00006c00ff0677ac */ /* 0x000e220008000800 */
[----:B------:R-:W0:Y:S01]  /*0030*/  S2R R9, SR_CTAID.X ;  /* 0x0000000000097919 */ /* 0x000e220000002500 */
[----:B------:R-:W1:Y:S01]  /*0040*/  LDCU UR4, c[0x0][0x398] ;  /* 0x00007300ff0477ac */ /* 0x000e620008000800 */
[----:B------:R-:W2:Y:S01]  /*0050*/  LDCU.64 UR8, c[0x0][0x358] ;  /* 0x00006b00ff0877ac */ /* 0x000ea20008000a00 */
[----:B0-----:R-:W-:-:S05]  /*0060*/  IMAD R5, R9, UR6, R4 ;  /* 0x0000000609057c24 */ /* 0x001fca000f8e0204 */
[----:B-1----:R-:W-:-:S13]  /*0070*/  ISETP.GE.AND P0, PT, R5, UR4, PT ;  /* 0x0000000405007c0c */ /* 0x002fda000bf06270 */
[----:B------:R-:W0:Y:S02]  /*0080*/  @!P0 LDC.64 R2, c[0x0][0x380] ;  /* 0x0000e000ff028b82 */ /* 0x000e240000000a00 */
[----:B0-----:R-:W-:-:S06]  /*0090*/  @!P0 IMAD.WIDE R2, R5, 0x4, R2 ;  /* 0x0000000405028825 */ /* 0x001fcc00078e0202 */
[----:B--2---:R-:W2:Y:S01]  /*00a0*/  @!P0 LDG.E R3, desc[UR8][R2.64] ;  /* 0x0000000802038981 */ /* 0x004ea2000c1e1900 */
[----:B------:R-:W0:Y:S01]  /*00b0*/  S2UR UR5, SR_CgaCtaId ;  /* 0x00000000000579c3 */ /* 0x000e220000008800 */
[----:B------:R-:W-:Y:S01]  /*00c0*/  UMOV UR4, 0x400 ;  /* 0x0000040000047882 */ /* 0x000fe20000000000 */
[----:B------:R-:W-:Y:S02]  /*00d0*/  UISETP.GE.U32.AND UP0, UPT, UR6, 0x2, UPT ;  /* 0x000000020600788c */ /* 0x000fe4000bf06070 */
[----:B0-----:R-:W-:-:S06]  /*00e0*/  ULEA UR4, UR5, UR4, 0x18 ;  /* 0x0000000405047291 */ /* 0x001fcc000f8ec0ff */
[----:B------:R-:W-:-:S05]  /*00f0*/  LEA R0, R4, UR4, 0x2 ;  /* 0x0000000404007c11 */ /* 0x000fca000f8e10ff */
[----:B--2---:R0:W-:Y:S04]  /*0100*/  @!P0 STS [R0], R3 ;  /* 0x0000000300008388 */ /* 0x0041e80000000800 */
[----:B------:R0:W-:Y:S01]  /*0110*/  @P0 STS [R0], RZ ;  /* 0x000000ff00000388 */ /* 0x0001e20000000800 */
[----:B------:R-:W-:Y:S06]  /*0120*/  BAR.SYNC.DEFER_BLOCKING 0x0 ;  /* 0x0000000000007b1d */ /* 0x000fec0000010000 */
[----:B------:R-:W-:Y:S05]  /*0130*/  BRA.U !UP0, `(.L_x_1) ;  /* 0x0000000108387547 */ /* 0x000fea000b800000 */
[----:B------:R-:W-:-:S05]  /*0140*/  UMOV UR5, 0x1 ;  /* 0x0000000100057882 */ /* 0x000fca0000000000 */
.L_x_2:
[----:B------:R-:W-:Y:S01]  /*0150*/  ISETP.GE.U32.AND P0, PT, R4, UR5, PT ;  /* 0x0000000504007c0c */ /* 0x000fe2000bf06070 */
[----:B------:R-:W-:-:S12]  /*0160*/  HFMA2 R2, -RZ, RZ, 0, 0 ;  /* 0x00000000ff027431 */ /* 0x000fd800000001ff */
[----:B0-----:R-:W-:Y:S01]  /*0170*/  @P0 VIADD R3, R4, -UR5 ;  /* 0x8000000504030c36 */ /* 0x001fe20008000000 */
[----:B------:R-:W-:-:S04]  /*0180*/  USHF.L.U32 UR5, UR5, 0x1, URZ ;  /* 0x0000000105057899 */ /* 0x000fc800080006ff */
[----:B------:R-:W-:Y:S01]  /*0190*/  @P0 LEA R3, R3, UR4, 0x2 ;  /* 0x0000000403030c11 */ /* 0x000fe2000f8e10ff */
[----:B------:R-:W-:-:S04]  /*01a0*/  UISETP.GE.U32.AND UP0, UPT, UR5, UR6, UPT ;  /* 0x000000060500728c */ /* 0x000fc8000bf06070 */
[----:B------:R-:W-:Y:S01]  /*01b0*/  @P0 LDS R2, [R3] ;  /* 0x0000000003020984 */ /* 0x000fe20000000800 */
[----:B------:R-:W-:Y:S06]  /*01c0*/  BAR.SYNC.DEFER_BLOCKING 0x0 ;  /* 0x0000000000007b1d */ /* 0x000fec0000010000 */
[----:B-1----:R-:W0:Y:S02]  /*01d0*/  LDS R7, [R0] ;  /* 0x0000000000077984 */ /* 0x002e240000000800 */
[----:B0-----:R-:W-:-:S05]  /*01e0*/  FADD R7, R7, R2 ;  /* 0x0000000207077221 */ /* 0x001fca0000000000 */
[----:B------:R1:W-:Y:S01]  /*01f0*/  STS [R0], R7 ;  /* 0x0000000700007388 */ /* 0x0003e20000000800 */
[----:B------:R-:W-:Y:S06]  /*0200*/  BAR.SYNC.DEFER_BLOCKING 0x0 ;  /* 0x0000000000007b1d */ /* 0x000fec0000010000 */
[----:B------:R-:W-:Y:S05]  /*0210*/  BRA.U !UP0, `(.L_x_2) ;  /* 0xfffffffd08cc7547 */ /* 0x000fea000b83ffff */
.L_x_1:
[----:B------:R-:W2:Y:S02]  /*0220*/  LDCU UR4, c[0x0][0x398] ;  /* 0x00007300ff0477ac */ /* 0x000ea40008000800 */
[----:B--2---:R-:W-:Y:S01]  /*0230*/  ISETP.GE.AND P1, PT, R5, UR4, PT ;  /* 0x0000000405007c0c */ /* 0x004fe2000bf26270 */
[----:B------:R-:W-:-:S06]  /*0240*/  UIADD3 UR4, UPT, UPT, UR6, -0x1, URZ ;  /* 0xffffffff06047890 */ /* 0x000fcc000fffe0ff */
[----:B------:R-:W-:-:S06]  /*0250*/  ISETP.NE.AND P0, PT, R4, UR4, PT ;  /* 0x0000000404007c0c */ /* 0x000fcc000bf05270 */
[----:B-1----:R-:W1:Y:S01]  /*0260*/  @!P1 LDS R7, [R0] ;  /* 0x0000000000079984 */ /* 0x002e620000000800 */
[----:B0-----:R-:W0:Y:S02]  /*0270*/  @!P1 LDC.64 R2, c[0x0][0x388] ;  /* 0x0000e200ff029b82 */ /* 0x001e240000000a00 */
[----:B0-----:R-:W-:-:S05]  /*0280*/  @!P1 IMAD.WIDE R2, R5, 0x4, R2 ;  /* 0x0000000405029825 */ /* 0x001fca00078e0202 */
[----:B-1----:R0:W-:Y:S01]  /*0290*/  @!P1 STG.E desc[UR8][R2.64], R7 ;  /* 0x0000000702009986 */ /* 0x0021e2000c101908 */
[----:B------:R-:W-:Y:S05]  /*02a0*/  @P0 EXIT ;  /* 0x000000000000094d */ /* 0x000fea0003800000 */
[----:B------:R-:W1:Y:S01]  /*02b0*/  LDS R5, [R0] ;  /* 0x0000000000057984 */ /* 0x000e620000000800 */
[----:B0-----:R-:W0:Y:S02]  /*02c0*/  LDC.64 R2, c[0x0][0x390] ;  /* 0x0000e400ff027b82 */ /* 0x001e240000000a00 */
[----:B0-----:R-:W-:-:S05]  /*02d0*/  IMAD.WIDE.U32 R2, R9, 0x4, R2 ;  /* 0x0000000409027825 */ /* 0x001fca00078e0002 */
[----:B-1----:R-:W-:Y:S01]  /*02e0*/  STG.E desc[UR8][R2.64], R5 ;  /* 0x0000000502007986 */ /* 0x002fe2000c101908 */
[----:B------:R-:W-:Y:S05]  /*02f0*/  EXIT ;  /* 0x000000000000794d */ /* 0x000fea0003800000 */
.L_x_3:
        /* <DEDUP_REMOVED lines=16> */
.L_x_5:


//--------------------- .nv.shared.reserved.0     --------------------------
	.section	.nv.shared.reserved.0,"aw",@nobits
	.weak		__nv_reservedSMEM_offset_0_alias
	.size		__nv_reservedSMEM_offset_0_alias, 0, 64
	.other		__nv_reservedSMEM_offset_0_alias,@"STO_CUDA_RESERVED_SHARED STV_DEFAULT"
__nv_reservedSMEM_offset_0_alias:
	.zero		0
	.zero		64


//--------------------- .nv.shared._Z17scan_block_kernelPKfPfS1_i --------------------------
	.section	.nv.shared._Z17scan_block_kernelPKfPfS1_i,"aw",@nobits
	.sectionflags	@""
	.align	4
.nv.shared._Z17scan_block_kernelPKfPfS1_i:
	.zero		5120


//--------------------- .nv.constant0._Z17add_block_offsetsPfPKfi --------------------------
	.section	.nv.constant0._Z17add_block_offsetsPfPKfi,"a",@progbits
	.sectionflags	@""
	.align	4
.nv.constant0._Z17add_block_offsetsPfPKfi:
	.zero		916


//--------------------- .nv.constant0._Z17scan_block_kernelPKfPfS1_i --------------------------
	.section	.nv.constant0._Z17scan_block_kernelPKfPfS1_i,"a",@progbits
	.sectionflags	@""
	.align	4
.nv.constant0._Z17scan_block_kernelPKfPfS1_i:
	.zero		924


//--------------------- SYMBOLS --------------------------

	.type		.nv.reservedSmem.offset0,@object
	.size		.nv.reservedSmem.offset0,0x4
	.type		.nv.reservedSmem.cap,@object
	.size		.nv.reservedSmem.cap,0x4
